	.headerflags	@"EF_CUDA_TEXMODE_UNIFIED EF_CUDA_64BIT_ADDRESS EF_CUDA_ACCELERATORS EF_CUDA_SM90 EF_CUDA_VIRTUAL_SM(EF_CUDA_SM90)"
	.elftype	@"ET_EXEC"


//--------------------- .nv.info                  --------------------------
	.section	.nv.info,"",@"SHT_CUDA_INFO"
	.align	4


	//----- nvinfo : EIATTR_REGCOUNT
	.align		4
        /*0000*/ 	.byte	0x04, 0x2f
        /*0002*/ 	.short	(.L_3 - .L_2)
	.align		4
.L_2:
        /*0004*/ 	.word	index@(triton_poi_fused__native_batch_norm_legit_no_training_add_leaky_relu_20)
        /*0008*/ 	.word	0x00000028


	//----- nvinfo : EIATTR_MIN_STACK_SIZE
	.align		4
.L_3:
        /*000c*/ 	.byte	0x04, 0x12
        /*000e*/ 	.short	(.L_5 - .L_4)
	.align		4
.L_4:
        /*0010*/ 	.word	index@(triton_poi_fused__native_batch_norm_legit_no_training_add_leaky_relu_20)
        /*0014*/ 	.word	0x00000000


	//----- nvinfo : EIATTR_FRAME_SIZE
	.align		4
.L_5:
        /*0018*/ 	.byte	0x04, 0x11
        /*001a*/ 	.short	(.L_7 - .L_6)
	.align		4
.L_6:
        /*001c*/ 	.word	index@(triton_poi_fused__native_batch_norm_legit_no_training_add_leaky_relu_20)
        /*0020*/ 	.word	0x00000000


	//----- nvinfo : EIATTR_MIN_STACK_SIZE
	.align		4
.L_7:
        /*0024*/ 	.byte	0x04, 0x12
        /*0026*/ 	.short	(.L_9 - .L_8)
	.align		4
.L_8:
        /*0028*/ 	.word	index@(triton_poi_fused__native_batch_norm_legit_no_training_add_leaky_relu_20)
        /*002c*/ 	.word	0x00000000
.L_9:


//--------------------- .nv.info.triton_poi_fused__native_batch_norm_legit_no_training_add_leaky_relu_20 --------------------------
	.section	.nv.info.triton_poi_fused__native_batch_norm_legit_no_training_add_leaky_relu_20,"",@"SHT_CUDA_INFO"
	.sectionflags	@""
	.align	4


	//----- nvinfo : EIATTR_CUDA_API_VERSION
	.align		4
        /*0000*/ 	.byte	0x04, 0x37
        /*0002*/ 	.short	(.L_11 - .L_10)
.L_10:
        /*0004*/ 	.word	0x0000007c


	//----- nvinfo : EIATTR_KPARAM_INFO
	.align		4
.L_11:
        /*0008*/ 	.byte	0x04, 0x17
        /*000a*/ 	.short	(.L_13 - .L_12)
.L_12:
        /*000c*/ 	.word	0x00000000
        /*0010*/ 	.short	0x0008
        /*0012*/ 	.short	0x003c
        /*0014*/ 	.byte	0x00, 0xf0, 0x11, 0x00


	//----- nvinfo : EIATTR_KPARAM_INFO
	.align		4
.L_13:
        /*0018*/ 	.byte	0x04, 0x17
        /*001a*/ 	.short	(.L_15 - .L_14)
.L_14:
        /*001c*/ 	.word	0x00000000
        /*0020*/ 	.short	0x0007
        /*0022*/ 	.short	0x0038
        /*0024*/ 	.byte	0x00, 0xf0, 0x11, 0x00


	//----- nvinfo : EIATTR_KPARAM_INFO
	.align		4
.L_15:
        /*0028*/ 	.byte	0x04, 0x17
        /*002a*/ 	.short	(.L_17 - .L_16)
.L_16:
        /*002c*/ 	.word	0x00000000
        /*0030*/ 	.short	0x0006
        /*0032*/ 	.short	0x0030
        /*0034*/ 	.byte	0x00, 0xf4, 0x21, 0x00


	//----- nvinfo : EIATTR_KPARAM_INFO
	.align		4
.L_17:
        /*0038*/ 	.byte	0x04, 0x17
        /*003a*/ 	.short	(.L_19 - .L_18)
.L_18:
        /*003c*/ 	.word	0x00000000
        /*0040*/ 	.short	0x0005
        /*0042*/ 	.short	0x0028
        /*0044*/ 	.byte	0x00, 0xf4, 0x21, 0x00


	//----- nvinfo : EIATTR_KPARAM_INFO
	.align		4
.L_19:
        /*0048*/ 	.byte	0x04, 0x17
        /*004a*/ 	.short	(.L_21 - .L_20)
.L_20:
        /*004c*/ 	.word	0x00000000
        /*0050*/ 	.short	0x0004
        /*0052*/ 	.short	0x0020
        /*0054*/ 	.byte	0x00, 0xf4, 0x21, 0x00


	//----- nvinfo : EIATTR_KPARAM_INFO
	.align		4
.L_21:
        /*0058*/ 	.byte	0x04, 0x17
        /*005a*/ 	.short	(.L_23 - .L_22)
.L_22:
        /*005c*/ 	.word	0x00000000
        /*0060*/ 	.short	0x0003
        /*0062*/ 	.short	0x0018
        /*0064*/ 	.byte	0x00, 0xf4, 0x21, 0x00


	//----- nvinfo : EIATTR_KPARAM_INFO
	.align		4
.L_23:
        /*0068*/ 	.byte	0x04, 0x17
        /*006a*/ 	.short	(.L_25 - .L_24)
.L_24:
        /*006c*/ 	.word	0x00000000
        /*0070*/ 	.short	0x0002
        /*0072*/ 	.short	0x0010
        /*0074*/ 	.byte	0x00, 0xf4, 0x21, 0x00


	//----- nvinfo : EIATTR_KPARAM_INFO
	.align		4
.L_25:
        /*0078*/ 	.byte	0x04, 0x17
        /*007a*/ 	.short	(.L_27 - .L_26)
.L_26:
        /*007c*/ 	.word	0x00000000
        /*0080*/ 	.short	0x0001
        /*0082*/ 	.short	0x0008
        /*0084*/ 	.byte	0x00, 0xf4, 0x21, 0x00


	//----- nvinfo : EIATTR_KPARAM_INFO
	.align		4
.L_27:
        /*0088*/ 	.byte	0x04, 0x17
        /*008a*/ 	.short	(.L_29 - .L_28)
.L_28:
        /*008c*/ 	.word	0x00000000
        /*0090*/ 	.short	0x0000
        /*0092*/ 	.short	0x0000
        /*0094*/ 	.byte	0x00, 0xf4, 0x21, 0x00


	//----- nvinfo : EIATTR_SPARSE_MMA_MASK
	.align		4
.L_29:
        /*0098*/ 	.byte	0x03, 0x50
        /*009a*/ 	.short	0x0000


	//----- nvinfo : EIATTR_MAXREG_COUNT
	.align		4
        /*009c*/ 	.byte	0x03, 0x1b
        /*009e*/ 	.short	0x00ff


	//----- nvinfo : EIATTR_EXIT_INSTR_OFFSETS
	.align		4
        /*00a0*/ 	.byte	0x04, 0x1c
        /*00a2*/ 	.short	(.L_31 - .L_30)


	//   ....[0]....
.L_30:
        /*00a4*/ 	.word	0x00001340


	//   ....[1]....
        /*00a8*/ 	.word	0x00001390


	//----- nvinfo : EIATTR_REQNTID
	.align		4
.L_31:
        /*00ac*/ 	.byte	0x04, 0x10
        /*00ae*/ 	.short	(.L_33 - .L_32)
.L_32:
        /*00b0*/ 	.word	0x00000100
        /*00b4*/ 	.word	0x00000001
        /*00b8*/ 	.word	0x00000001


	//----- nvinfo : EIATTR_CBANK_PARAM_SIZE
	.align		4
.L_33:
        /*00bc*/ 	.byte	0x03, 0x19
        /*00be*/ 	.short	0x0040


	//----- nvinfo : EIATTR_PARAM_CBANK
	.align		4
        /*00c0*/ 	.byte	0x04, 0x0a
        /*00c2*/ 	.short	(.L_35 - .L_34)
	.align		4
.L_34:
        /*00c4*/ 	.word	index@(.nv.constant0.triton_poi_fused__native_batch_norm_legit_no_training_add_leaky_relu_20)
        /*00c8*/ 	.short	0x0210
        /*00ca*/ 	.short	0x0040


	//----- nvinfo : EIATTR_SW_WAR
	.align		4
.L_35:
        /*00cc*/ 	.byte	0x04, 0x36
        /*00ce*/ 	.short	(.L_37 - .L_36)
.L_36:
        /*00d0*/ 	.word	0x00000008
.L_37:


//--------------------- .nv.callgraph             --------------------------
	.section	.nv.callgraph,"",@"SHT_CUDA_CALLGRAPH"
	.align	4
	.sectionentsize	8
	.align		4
        /*0000*/ 	.word	0x00000000
	.align		4
        /*0004*/ 	.word	0xffffffff
	.align		4
        /*0008*/ 	.word	0x00000000
	.align		4
        /*000c*/ 	.word	0xfffffffe
	.align		4
        /*0010*/ 	.word	0x00000000
	.align		4
        /*0014*/ 	.word	0xfffffffd
	.align		4
        /*0018*/ 	.word	0x00000000
	.align		4
        /*001c*/ 	.word	0xfffffffc


//--------------------- .nv.constant4             --------------------------
	.section	.nv.constant4,"a",@progbits
	.align	8
	.align		8
.nv.constant4:
        /*0000*/ 	.dword	_$_str
	.align		8
        /*0008*/ 	.dword	_$_str_$_2


//--------------------- .text.triton_poi_fused__native_batch_norm_legit_no_training_add_leaky_relu_20 --------------------------
	.section	.text.triton_poi_fused__native_batch_norm_legit_no_training_add_leaky_relu_20,"ax",@progbits
	.sectionflags	@"SHF_BARRIERS=1"
	.align	128
        .global         triton_poi_fused__native_batch_norm_legit_no_training_add_leaky_relu_20
        .type           triton_poi_fused__native_batch_norm_legit_no_training_add_leaky_relu_20,@function
        .size           triton_poi_fused__native_batch_norm_legit_no_training_add_leaky_relu_20,(.L_x_1 - triton_poi_fused__native_batch_norm_legit_no_training_add_leaky_relu_20)
        .other          triton_poi_fused__native_batch_norm_legit_no_training_add_leaky_relu_20,@"STO_CUDA_ENTRY STV_DEFAULT"
triton_poi_fused__native_batch_norm_legit_no_training_add_leaky_relu_20:
.text.triton_poi_fused__native_batch_norm_legit_no_training_add_leaky_relu_20:
[----:B------:R-:W0:Y:S01]  /*0000*/  LDC R1, c[0x0][0x28] ;  /* 0x00000a00ff017b82 */ /* 0x000e220000000800 */
[----:B------:R-:W1:Y:S07]  /*0010*/  S2R R26, SR_CTAID.X ;  /* 0x00000000001a7919 */ /* 0x000e6e0000002500 */
[----:B------:R-:W2:Y:S01]  /*0020*/  LDC.64 R8, c[0x0][0x220] ;  /* 0x00008800ff087b82 */ /* 0x000ea20000000a00 */
[----:B------:R-:W-:Y:S02]  /*0030*/  CS2R R4, SRZ ;  /* 0x0000000000047805 */ /* 0x000fe4000001ff00 */
[----:B------:R-:W-:Y:S01]  /*0040*/  CS2R R6, SRZ ;  /* 0x0000000000067805 */ /* 0x000fe2000001ff00 */
[----:B------:R-:W3:Y:S01]  /*0050*/  S2R R0, SR_TID.X ;  /* 0x0000000000007919 */ /* 0x000ee20000002100 */
[----:B------:R-:W-:Y:S01]  /*0060*/  ULDC.64 UR6, c[0x0][0x208] ;  /* 0x0000820000067ab9 */ /* 0x000fe20000000a00 */
[----:B------:R-:W4:Y:S02]  /*0070*/  S2R R2, SR_CTAID.Y ;  /* 0x0000000000027919 */ /* 0x000f240000002600 */
[----:B------:R-:W5:Y:S01]  /*0080*/  LDC.64 R36, c[0x0][0x210] ;  /* 0x00008400ff247b82 */ /* 0x000f620000000a00 */
[----:B------:R-:W-:-:S07]  /*0090*/  IMAD.MOV.U32 R22, RZ, RZ, 0x3e800000 ;  /* 0x3e800000ff167424 */ /* 0x000fce00078e00ff */
[----:B------:R-:W4:Y:S01]  /*00a0*/  LDC.64 R20, c[0x0][0x218] ;  /* 0x00008600ff147b82 */ /* 0x000f220000000a00 */
[----:B-1----:R-:W-:Y:S02]  /*00b0*/  SHF.L.U32 R26, R26, 0x4, RZ ;  /* 0x000000041a1a7819 */ /* 0x002fe400000006ff */
[----:B---3--:R-:W-:-:S04]  /*00c0*/  SHF.L.U32 R27, R0, 0x2, RZ ;  /* 0x00000002001b7819 */ /* 0x008fc800000006ff */
[----:B------:R-:W-:-:S04]  /*00d0*/  LOP3.LUT R34, R26, 0xc, R27, 0xf8, !PT ;  /* 0x0000000c1a227812 */ /* 0x000fc800078ef81b */
[C---:B------:R-:W-:Y:S01]  /*00e0*/  ISETP.GE.AND P0, PT, R34.reuse, 0x100, PT ;  /* 0x000001002200780c */ /* 0x040fe20003f06270 */
[----:B--2---:R-:W-:-:S12]  /*00f0*/  IMAD.WIDE R8, R34, 0x4, R8 ;  /* 0x0000000422087825 */ /* 0x004fd800078e0208 */
[----:B------:R1:W2:Y:S01]  /*0100*/  @!P0 LDG.E.EL.128 R4, desc[UR6][R8.64] ;  /* 0x0000000608048981 */ /* 0x0002a2000c2e1d00 */
[----:B------:R-:W-:Y:S02]  /*0110*/  SHF.R.U32.HI R25, RZ, 0x2, R0 ;  /* 0x00000002ff197819 */ /* 0x000fe40000011600 */
[----:B------:R-:W-:Y:S02]  /*0120*/  CS2R R10, SRZ ;  /* 0x00000000000a7805 */ /* 0x000fe4000001ff00 */
[----:B------:R-:W-:-:S04]  /*0130*/  SGXT.U32 R25, R25, 0x6 ;  /* 0x000000061919781a */ /* 0x000fc80000000000 */
[----:B----4-:R-:W-:Y:S02]  /*0140*/  PRMT R25, R25, 0x6540, R2 ;  /* 0x0000654019197816 */ /* 0x010fe40000000002 */
[----:B-1----:R-:W-:Y:S02]  /*0150*/  CS2R R8, SRZ ;  /* 0x0000000000087805 */ /* 0x002fe4000001ff00 */
[C---:B------:R-:W-:Y:S02]  /*0160*/  ISETP.LT.AND P2, PT, R25.reuse, 0x100, !P0 ;  /* 0x000001001900780c */ /* 0x040fe40004741270 */
[C---:B------:R-:W-:Y:S02]  /*0170*/  LEA R28, R25.reuse, R34, 0x8 ;  /* 0x00000022191c7211 */ /* 0x040fe400078e40ff */
[----:B------:R-:W-:-:S03]  /*0180*/  LOP3.LUT R13, R25, 0x80, RZ, 0xfc, !PT ;  /* 0x00000080190d7812 */ /* 0x000fc600078efcff */
[----:B-----5:R-:W-:Y:S01]  /*0190*/  IMAD.WIDE R14, R28, 0x4, R36 ;  /* 0x000000041c0e7825 */ /* 0x020fe200078e0224 */
[----:B------:R-:W-:-:S05]  /*01a0*/  LEA R24, R13, R34, 0x8 ;  /* 0x000000220d187211 */ /* 0x000fca00078e40ff */
[----:B------:R1:W3:Y:S01]  /*01b0*/  @P2 LDG.E.128 R8, desc[UR6][R14.64] ;  /* 0x000000060e082981 */ /* 0x0002e2000c1e1d00 */
[----:B------:R-:W-:Y:S01]  /*01c0*/  IMAD.WIDE R18, R24, 0x4, R36 ;  /* 0x0000000418127825 */ /* 0x000fe200078e0224 */
[----:B-1----:R-:W-:-:S03]  /*01d0*/  CS2R R14, SRZ ;  /* 0x00000000000e7805 */ /* 0x002fc6000001ff00 */
[----:B0-----:R-:W-:-:S04]  /*01e0*/  IMAD.WIDE R20, R34, 0x4, R20 ;  /* 0x0000000422147825 */ /* 0x001fc800078e0214 */
[----:B--2---:R-:W-:Y:S01]  /*01f0*/  FADD R4, R4, 9.9999997473787516356e-06 ;  /* 0x3727c5ac04047421 */ /* 0x004fe20000000000 */
[----:B------:R-:W-:Y:S01]  /*0200*/  FADD R32, R6, 9.9999997473787516356e-06 ;  /* 0x3727c5ac06207421 */ /* 0x000fe20000000000 */
[----:B------:R-:W-:Y:S01]  /*0210*/  FADD R3, R5, 9.9999997473787516356e-06 ;  /* 0x3727c5ac05037421 */ /* 0x000fe20000000000 */
[----:B------:R-:W-:Y:S01]  /*0220*/  FADD R23, R7, 9.9999997473787516356e-06 ;  /* 0x3727c5ac07177421 */ /* 0x000fe20000000000 */
[----:B------:R0:W1:Y:S01]  /*0230*/  MUFU.SQRT R29, R4 ;  /* 0x00000004001d7308 */ /* 0x0000620000002000 */
[----:B------:R-:W-:-:S07]  /*0240*/  CS2R R6, SRZ ;  /* 0x0000000000067805 */ /* 0x000fce000001ff00 */
[----:B------:R2:W4:Y:S01]  /*0250*/  MUFU.SQRT R31, R3 ;  /* 0x00000003001f7308 */ /* 0x0005220000002000 */
[----:B0-----:R-:W-:Y:S02]  /*0260*/  CS2R R4, SRZ ;  /* 0x0000000000047805 */ /* 0x001fe4000001ff00 */
[----:B-1----:R-:W-:-:S05]  /*0270*/  FSETP.GT.AND P5, PT, R29, 8.50705917302346158658e+37, PT ;  /* 0x7e8000001d00780b */ /* 0x002fca0003fa4000 */
[----:B------:R-:W0:Y:S01]  /*0280*/  MUFU.SQRT R32, R32 ;  /* 0x0000002000207308 */ /* 0x000e220000002000 */
[----:B------:R-:W-:Y:S02]  /*0290*/  FSETP.GEU.AND P3, PT, R29, 1.175494350822287508e-38, PT ;  /* 0x008000001d00780b */ /* 0x000fe40003f6e000 */
[----:B------:R-:W-:Y:S02]  /*02a0*/  FSEL R30, R22, 1, P5 ;  /* 0x3f800000161e7808 */ /* 0x000fe40002800000 */
[----:B--2---:R-:W-:Y:S02]  /*02b0*/  LOP3.LUT R3, R25, 0x40, RZ, 0xfc, !PT ;  /* 0x0000004019037812 */ /* 0x004fe400078efcff */
[C---:B----4-:R-:W-:Y:S01]  /*02c0*/  FSETP.GT.AND P6, PT, R31.reuse, 8.50705917302346158658e+37, PT ;  /* 0x7e8000001f00780b */ /* 0x050fe20003fc4000 */
[----:B------:R-:W1:Y:S01]  /*02d0*/  MUFU.SQRT R23, R23 ;  /* 0x0000001700177308 */ /* 0x000e620000002000 */
[----:B------:R-:W-:Y:S02]  /*02e0*/  FSETP.GEU.AND P4, PT, R31, 1.175494350822287508e-38, PT ;  /* 0x008000001f00780b */ /* 0x000fe40003f8e000 */
[----:B------:R-:W-:Y:S01]  /*02f0*/  ISETP.LT.AND P1, PT, R3, 0x100, !P0 ;  /* 0x000001000300780c */ /* 0x000fe20004721270 */
[----:B------:R-:W-:Y:S01]  /*0300*/  @P5 FMUL R29, R29, 0.25 ;  /* 0x3e8000001d1d5820 */ /* 0x000fe20000400000 */
[----:B------:R-:W-:-:S02]  /*0310*/  IMAD R3, R3, 0x100, R34 ;  /* 0x0000010003037824 */ /* 0x000fc400078e0222 */
[----:B------:R-:W-:Y:S01]  /*0320*/  @!P3 FMUL R30, R30, 16777216 ;  /* 0x4b8000001e1eb820 */ /* 0x000fe20000400000 */
[C---:B0-----:R-:W-:Y:S01]  /*0330*/  FSETP.GT.AND P5, PT, R32.reuse, 8.50705917302346158658e+37, PT ;  /* 0x7e8000002000780b */ /* 0x041fe20003fa4000 */
[----:B------:R-:W-:Y:S01]  /*0340*/  @!P3 FMUL R29, R29, 16777216 ;  /* 0x4b8000001d1db820 */ /* 0x000fe20000400000 */
[----:B------:R-:W-:Y:S01]  /*0350*/  FSETP.GEU.AND P3, PT, R32, 1.175494350822287508e-38, PT ;  /* 0x008000002000780b */ /* 0x000fe20003f6e000 */
[----:B------:R-:W-:-:S04]  /*0360*/  IMAD.WIDE R16, R3, 0x4, R36 ;  /* 0x0000000403107825 */ /* 0x000fc800078e0224 */
[----:B------:R-:W-:Y:S01]  /*0370*/  @P6 FMUL R31, R31, 0.25 ;  /* 0x3e8000001f1f6820 */ /* 0x000fe20000400000 */
[----:B------:R-:W-:Y:S01]  /*0380*/  FSEL R33, R22, 1, P6 ;  /* 0x3f80000016217808 */ /* 0x000fe20003000000 */
[----:B------:R-:W0:Y:S02]  /*0390*/  MUFU.RCP R29, R29 ;  /* 0x0000001d001d7308 */ /* 0x000e240000001000 */
[----:B------:R-:W-:Y:S01]  /*03a0*/  @!P4 FMUL R31, R31, 16777216 ;  /* 0x4b8000001f1fc820 */ /* 0x000fe20000400000 */
[----:B------:R2:W4:Y:S01]  /*03b0*/  @P1 LDG.E.128 R4, desc[UR6][R16.64] ;  /* 0x0000000610041981 */ /* 0x000522000c1e1d00 */
[----:B------:R-:W-:-:S04]  /*03c0*/  @P5 FMUL R32, R32, 0.25 ;  /* 0x3e80000020205820 */ /* 0x000fc80000400000 */
[----:B------:R-:W-:Y:S01]  /*03d0*/  @!P3 FMUL R32, R32, 16777216 ;  /* 0x4b8000002020b820 */ /* 0x000fe20000400000 */
[----:B--2---:R-:W-:Y:S01]  /*03e0*/  FSEL R17, R22, 1, P5 ;  /* 0x3f80000016117808 */ /* 0x004fe20002800000 */
[----:B------:R-:W2:Y:S01]  /*03f0*/  MUFU.RCP R31, R31 ;  /* 0x0000001f001f7308 */ /* 0x000ea20000001000 */
[----:B------:R-:W-:-:S03]  /*0400*/  ISETP.LT.AND P6, PT, R13, 0x100, !P0 ;  /* 0x000001000d00780c */ /* 0x000fc600047c1270 */
[----:B------:R-:W-:Y:S01]  /*0410*/  @!P3 FMUL R17, R17, 16777216 ;  /* 0x4b8000001111b820 */ /* 0x000fe20000400000 */
[----:B-1----:R-:W-:-:S03]  /*0420*/  FSETP.GT.AND P3, PT, R23, 8.50705917302346158658e+37, PT ;  /* 0x7e8000001700780b */ /* 0x002fc60003f64000 */
[----:B------:R-:W1:Y:S01]  /*0430*/  MUFU.RCP R32, R32 ;  /* 0x0000002000207308 */ /* 0x000e620000001000 */
[----:B------:R-:W-:Y:S01]  /*0440*/  @!P4 FMUL R33, R33, 16777216 ;  /* 0x4b8000002121c820 */ /* 0x000fe20000400000 */
[----:B------:R-:W-:Y:S02]  /*0450*/  FSETP.GEU.AND P4, PT, R23, 1.175494350822287508e-38, PT ;  /* 0x008000001700780b */ /* 0x000fe40003f8e000 */
[----:B------:R-:W-:Y:S02]  /*0460*/  CS2R R12, SRZ ;  /* 0x00000000000c7805 */ /* 0x000fe4000001ff00 */
[----:B------:R-:W-:Y:S01]  /*0470*/  LOP3.LUT R25, R25, 0xc0, RZ, 0xfc, !PT ;  /* 0x000000c019197812 */ /* 0x000fe200078efcff */
[----:B0-----:R-:W-:Y:S01]  /*0480*/  FMUL R29, R29, R30 ;  /* 0x0000001e1d1d7220 */ /* 0x001fe20000400000 */
[----:B--2---:R-:W-:Y:S01]  /*0490*/  FMUL R30, R31, R33 ;  /* 0x000000211f1e7220 */ /* 0x004fe20000400000 */
[----:B------:R-:W-:Y:S01]  /*04a0*/  FSEL R33, R22, 1, P3 ;  /* 0x3f80000016217808 */ /* 0x000fe20001800000 */
[----:B------:R0:W2:Y:S01]  /*04b0*/  @P6 LDG.E.128 R12, desc[UR6][R18.64] ;  /* 0x00000006120c6981 */ /* 0x0000a2000c1e1d00 */
[----:B------:R-:W-:Y:S01]  /*04c0*/  @P3 FMUL R23, R23, 0.25 ;  /* 0x3e80000017173820 */ /* 0x000fe20000400000 */
[----:B------:R-:W-:Y:S01]  /*04d0*/  ISETP.LT.AND P3, PT, R25, 0x100, !P0 ;  /* 0x000001001900780c */ /* 0x000fe20004761270 */
[----:B-1----:R-:W-:Y:S01]  /*04e0*/  FMUL R31, R32, R17 ;  /* 0x00000011201f7220 */ /* 0x002fe20000400000 */
[----:B------:R-:W-:Y:S01]  /*04f0*/  CS2R R16, SRZ ;  /* 0x0000000000107805 */ /* 0x000fe2000001ff00 */
[----:B------:R-:W-:Y:S01]  /*0500*/  @!P4 FMUL R23, R23, 16777216 ;  /* 0x4b8000001717c820 */ /* 0x000fe20000400000 */
[----:B0-----:R-:W-:-:S02]  /*0510*/  CS2R R18, SRZ ;  /* 0x0000000000127805 */ /* 0x001fc4000001ff00 */
[----:B------:R-:W-:Y:S01]  /*0520*/  LEA R25, R25, R34, 0x8 ;  /* 0x0000002219197211 */ /* 0x000fe200078e40ff */
[----:B------:R0:W1:Y:S03]  /*0530*/  MUFU.RCP R32, R23 ;  /* 0x0000001700207308 */ /* 0x0000660000001000 */
[----:B------:R5:W3:Y:S01]  /*0540*/  @!P0 LDG.E.EL.128 R16, desc[UR6][R20.64] ;  /* 0x0000000614108981 */ /* 0x000ae2000c2e1d00 */
[----:B------:R-:W-:Y:S01]  /*0550*/  IMAD.WIDE R36, R25, 0x4, R36 ;  /* 0x0000000419247825 */ /* 0x000fe200078e0224 */
[----:B0-----:R-:W-:Y:S02]  /*0560*/  CS2R R22, SRZ ;  /* 0x0000000000167805 */ /* 0x001fe4000001ff00 */
[----:B-----5:R-:W-:-:S06]  /*0570*/  CS2R R20, SRZ ;  /* 0x0000000000147805 */ /* 0x020fcc000001ff00 */
[----:B------:R-:W5:Y:S01]  /*0580*/  @P3 LDG.E.128 R20, desc[UR6][R36.64] ;  /* 0x0000000624143981 */ /* 0x000f62000c1e1d00 */
[----:B------:R-:W-:-:S04]  /*0590*/  @!P4 FMUL R33, R33, 16777216 ;  /* 0x4b8000002121c820 */ /* 0x000fc80000400000 */
[----:B-1----:R-:W-:Y:S01]  /*05a0*/  FMUL R32, R32, R33 ;  /* 0x0000002120207220 */ /* 0x002fe20000400000 */
[C---:B---3--:R-:W-:Y:S01]  /*05b0*/  FADD R8, -R16.reuse, R8 ;  /* 0x0000000810087221 */ /* 0x048fe20000000100 */
[C---:B----4-:R-:W-:Y:S01]  /*05c0*/  FADD R33, -R16.reuse, R4 ;  /* 0x0000000410217221 */ /* 0x050fe20000000100 */
[C---:B--2---:R-:W-:Y:S01]  /*05d0*/  FADD R12, -R16.reuse, R12 ;  /* 0x0000000c100c7221 */ /* 0x044fe20000000100 */
[----:B-----5:R-:W-:Y:S01]  /*05e0*/  FADD R20, -R16, R20 ;  /* 0x0000001410147221 */ /* 0x020fe20000000100 */
[C---:B------:R-:W-:Y:S02]  /*05f0*/  FADD R16, -R17.reuse, R5 ;  /* 0x0000000511107221 */ /* 0x040fe40000000100 */
[----:B------:R-:W0:Y:S01]  /*0600*/  LDC.64 R4, c[0x0][0x228] ;  /* 0x00008a00ff047b82 */ /* 0x000e220000000a00 */
[C---:B------:R-:W-:Y:S01]  /*0610*/  FADD R9, -R17.reuse, R9 ;  /* 0x0000000911097221 */ /* 0x040fe20000000100 */
[C---:B------:R-:W-:Y:S01]  /*0620*/  FADD R35, -R17.reuse, R13 ;  /* 0x0000000d11237221 */ /* 0x040fe20000000100 */
[----:B------:R-:W-:Y:S01]  /*0630*/  FADD R21, -R17, R21 ;  /* 0x0000001511157221 */ /* 0x000fe20000000100 */
[C---:B------:R-:W-:Y:S01]  /*0640*/  FADD R10, -R18.reuse, R10 ;  /* 0x0000000a120a7221 */ /* 0x040fe20000000100 */
[C---:B------:R-:W-:Y:S01]  /*0650*/  FADD R36, -R18.reuse, R6 ;  /* 0x0000000612247221 */ /* 0x040fe20000000100 */
[C---:B------:R-:W-:Y:S01]  /*0660*/  FADD R13, -R18.reuse, R14 ;  /* 0x0000000e120d7221 */ /* 0x040fe20000000100 */
[----:B------:R-:W-:Y:S01]  /*0670*/  FADD R22, -R18, R22 ;  /* 0x0000001612167221 */ /* 0x000fe20000000100 */
[C---:B------:R-:W-:Y:S01]  /*0680*/  FADD R11, -R19.reuse, R11 ;  /* 0x0000000b130b7221 */ /* 0x040fe20000000100 */
[C---:B------:R-:W-:Y:S01]  /*0690*/  FADD R17, -R19.reuse, R7 ;  /* 0x0000000713117221 */ /* 0x040fe20000000100 */
[C---:B------:R-:W-:Y:S01]  /*06a0*/  FADD R15, -R19.reuse, R15 ;  /* 0x0000000f130f7221 */ /* 0x040fe20000000100 */
[----:B------:R-:W-:Y:S01]  /*06b0*/  FADD R23, -R19, R23 ;  /* 0x0000001713177221 */ /* 0x000fe20000000100 */
[----:B------:R-:W-:Y:S01]  /*06c0*/  CS2R R6, SRZ ;  /* 0x0000000000067805 */ /* 0x000fe2000001ff00 */
[----:B0-----:R-:W-:Y:S01]  /*06d0*/  IMAD.WIDE R18, R34, 0x4, R4 ;  /* 0x0000000422127825 */ /* 0x001fe200078e0204 */
[----:B------:R-:W-:-:S06]  /*06e0*/  CS2R R4, SRZ ;  /* 0x0000000000047805 */ /* 0x000fcc000001ff00 */
[----:B------:R0:W2:Y:S02]  /*06f0*/  @!P0 LDG.E.EL.128 R4, desc[UR6][R18.64] ;  /* 0x0000000612048981 */ /* 0x0000a4000c2e1d00 */
[C---:B0-----:R-:W-:Y:S01]  /*0700*/  FMUL R19, R32.reuse, R15 ;  /* 0x0000000f20137220 */ /* 0x041fe20000400000 */
[C---:B------:R-:W-:Y:S01]  /*0710*/  FMUL R18, R32.reuse, R11 ;  /* 0x0000000b20127220 */ /* 0x040fe20000400000 */
[C---:B------:R-:W-:Y:S02]  /*0720*/  FMUL R15, R31.reuse, R10 ;  /* 0x0000000a1f0f7220 */ /* 0x040fe40000400000 */
[----:B------:R-:W0:Y:S01]  /*0730*/  LDC.64 R10, c[0x0][0x230] ;  /* 0x00008c00ff0a7b82 */ /* 0x000e220000000a00 */
[C---:B------:R-:W-:Y:S01]  /*0740*/  FMUL R14, R31.reuse, R36 ;  /* 0x000000241f0e7220 */ /* 0x040fe20000400000 */
[----:B------:R-:W-:Y:S01]  /*0750*/  LOP3.LUT R36, R26, 0xc, R27, 0xf8, !PT ;  /* 0x0000000c1a247812 */ /* 0x000fe200078ef81b */
[C---:B------:R-:W-:Y:S01]  /*0760*/  FMUL R17, R32.reuse, R17 ;  /* 0x0000001120117220 */ /* 0x040fe20000400000 */
[----:B------:R-:W-:Y:S01]  /*0770*/  FMUL R34, R32, R23 ;  /* 0x0000001720227220 */ /* 0x000fe20000400000 */
[C---:B------:R-:W-:Y:S01]  /*0780*/  FMUL R32, R31.reuse, R22 ;  /* 0x000000161f207220 */ /* 0x040fe20000400000 */
[----:B------:R-:W-:Y:S01]  /*0790*/  FMUL R13, R31, R13 ;  /* 0x0000000d1f0d7220 */ /* 0x000fe20000400000 */
[C---:B------:R-:W-:Y:S01]  /*07a0*/  FMUL R22, R30.reuse, R35 ;  /* 0x000000231e167220 */ /* 0x040fe20000400000 */
[----:B------:R-:W-:Y:S01]  /*07b0*/  FMUL R31, R30, R9 ;  /* 0x000000091e1f7220 */ /* 0x000fe20000400000 */
[----:B------:R-:W-:Y:S01]  /*07c0*/  FMUL R35, R29, R8 ;  /* 0x000000081d237220 */ /* 0x000fe20000400000 */
[----:B------:R-:W-:Y:S01]  /*07d0*/  CS2R R8, SRZ ;  /* 0x0000000000087805 */ /* 0x000fe2000001ff00 */
[----:B0-----:R-:W-:Y:S01]  /*07e0*/  IMAD.WIDE R36, R36, 0x4, R10 ;  /* 0x0000000424247825 */ /* 0x001fe200078e020a */
[----:B------:R-:W-:-:S06]  /*07f0*/  CS2R R10, SRZ ;  /* 0x00000000000a7805 */ /* 0x000fcc000001ff00 */
[----:B------:R0:W2:Y:S02]  /*0800*/  @!P0 LDG.E.EL.128 R8, desc[UR6][R36.64] ;  /* 0x0000000624088981 */ /* 0x0000a4000c2e1d00 */
[----:B0-----:R-:W0:Y:S01]  /*0810*/  LDC.64 R36, c[0x0][0x238] ;  /* 0x00008e00ff247b82 */ /* 0x001e220000000a00 */
[C---:B------:R-:W-:Y:S01]  /*0820*/  FMUL R23, R30.reuse, R16 ;  /* 0x000000101e177220 */ /* 0x040fe20000400000 */
[----:B------:R-:W-:Y:S01]  /*0830*/  FMUL R30, R30, R21 ;  /* 0x000000151e1e7220 */ /* 0x000fe20000400000 */
[C---:B------:R-:W-:Y:S01]  /*0840*/  FMUL R12, R29.reuse, R12 ;  /* 0x0000000c1d0c7220 */ /* 0x040fe20000400000 */
[C---:B------:R-:W-:Y:S01]  /*0850*/  FMUL R33, R29.reuse, R33 ;  /* 0x000000211d217220 */ /* 0x040fe20000400000 */
[----:B------:R-:W-:Y:S01]  /*0860*/  FMUL R21, R29, R20 ;  /* 0x000000141d157220 */ /* 0x000fe20000400000 */
[-CC-:B--2---:R-:W-:Y:S02]  /*0870*/  FFMA R35, R35, R4.reuse, R8.reuse ;  /* 0x0000000423237223 */ /* 0x184fe40000000008 */
[-CC-:B------:R-:W-:Y:S01]  /*0880*/  FFMA R16, R33, R4.reuse, R8.reuse ;  /* 0x0000000421107223 */ /* 0x180fe20000000008 */
[-CC-:B------:R-:W-:Y:S01]  /*0890*/  FFMA R20, R12, R4.reuse, R8.reuse ;  /* 0x000000040c147223 */ /* 0x180fe20000000008 */
[----:B------:R-:W-:Y:S01]  /*08a0*/  FFMA R21, R21, R4, R8 ;  /* 0x0000000415157223 */ /* 0x000fe20000000008 */
[-CC-:B------:R-:W-:Y:S01]  /*08b0*/  FFMA R8, R31, R5.reuse, R9.reuse ;  /* 0x000000051f087223 */ /* 0x180fe20000000009 */
[-CC-:B------:R-:W-:Y:S01]  /*08c0*/  FFMA R23, R23, R5.reuse, R9.reuse ;  /* 0x0000000517177223 */ /* 0x180fe20000000009 */
[-CC-:B------:R-:W-:Y:S01]  /*08d0*/  FFMA R22, R22, R5.reuse, R9.reuse ;  /* 0x0000000516167223 */ /* 0x180fe20000000009 */
[----:B------:R-:W-:Y:S01]  /*08e0*/  FFMA R29, R30, R5, R9 ;  /* 0x000000051e1d7223 */ /* 0x000fe20000000009 */
[----:B0-----:R-:W-:-:S04]  /*08f0*/  IMAD.WIDE R4, R28, 0x4, R36 ;  /* 0x000000041c047825 */ /* 0x001fc800078e0224 */
[-CC-:B------:R-:W-:Y:S01]  /*0900*/  FFMA R28, R18, R7.reuse, R11.reuse ;  /* 0x00000007121c7223 */ /* 0x180fe2000000000b */
[-CC-:B------:R-:W-:Y:S02]  /*0910*/  FFMA R37, R19, R7.reuse, R11.reuse ;  /* 0x0000000713257223 */ /* 0x180fe4000000000b */
[----:B------:R-:W0:Y:S01]  /*0920*/  LDC.64 R18, c[0x0][0x238] ;  /* 0x00008e00ff127b82 */ /* 0x000e220000000a00 */
[-CC-:B------:R-:W-:Y:S01]  /*0930*/  FFMA R33, R15, R6.reuse, R10.reuse ;  /* 0x000000060f217223 */ /* 0x180fe2000000000a */
[-CC-:B------:R-:W-:Y:S01]  /*0940*/  FFMA R30, R14, R6.reuse, R10.reuse ;  /* 0x000000060e1e7223 */ /* 0x180fe2000000000a */
[-CC-:B------:R-:W-:Y:S01]  /*0950*/  FFMA R31, R13, R6.reuse, R10.reuse ;  /* 0x000000060d1f7223 */ /* 0x180fe2000000000a */
[----:B------:R-:W-:Y:S02]  /*0960*/  CS2R R12, SRZ ;  /* 0x00000000000c7805 */ /* 0x000fe4000001ff00 */
[----:B------:R-:W-:Y:S01]  /*0970*/  CS2R R14, SRZ ;  /* 0x00000000000e7805 */ /* 0x000fe2000001ff00 */
[----:B------:R-:W-:Y:S01]  /*0980*/  FFMA R32, R32, R6, R10 ;  /* 0x0000000620207223 */ /* 0x000fe2000000000a */
[-CC-:B------:R-:W-:Y:S01]  /*0990*/  FFMA R36, R17, R7.reuse, R11.reuse ;  /* 0x0000000711247223 */ /* 0x180fe2000000000b */
[----:B------:R-:W-:Y:S01]  /*09a0*/  FFMA R34, R34, R7, R11 ;  /* 0x0000000722227223 */ /* 0x000fe2000000000b */
[----:B------:R-:W-:-:S02]  /*09b0*/  CS2R R6, SRZ ;  /* 0x0000000000067805 */ /* 0x000fc4000001ff00 */
[----:B------:R1:W2:Y:S02]  /*09c0*/  @P2 LDG.E.128 R12, desc[UR6][R4.64] ;  /* 0x00000006040c2981 */ /* 0x0002a4000c1e1d00 */
[----:B-1----:R-:W-:Y:S01]  /*09d0*/  CS2R R4, SRZ ;  /* 0x0000000000047805 */ /* 0x002fe2000001ff00 */
[----:B0-----:R-:W-:-:S05]  /*09e0*/  IMAD.WIDE R10, R3, 0x4, R18 ;  /* 0x00000004030a7825 */ /* 0x001fca00078e0212 */
[----:B------:R0:W3:Y:S01]  /*09f0*/  @P1 LDG.E.128 R4, desc[UR6][R10.64] ;  /* 0x000000060a041981 */ /* 0x0000e2000c1e1d00 */
[----:B------:R-:W-:Y:S01]  /*0a00*/  FSETP.GT.AND P0, PT, R8, RZ, PT ;  /* 0x000000ff0800720b */ /* 0x000fe20003f04000 */
[----:B0-----:R-:W0:-:S12]  /*0a10*/  LDC.64 R10, c[0x0][0x238] ;  /* 0x00008e00ff0a7b82 */ /* 0x001e180000000a00 */
[----:B------:R-:W-:Y:S01]  /*0a20*/  @!P0 FMUL R8, R8, 0.10000000149011611938 ;  /* 0x3dcccccd08088820 */ /* 0x000fe20000400000 */
[----:B------:R-:W-:-:S13]  /*0a30*/  FSETP.GT.AND P0, PT, R16, RZ, PT ;  /* 0x000000ff1000720b */ /* 0x000fda0003f04000 */
[----:B------:R-:W-:Y:S01]  /*0a40*/  @!P0 FMUL R16, R16, 0.10000000149011611938 ;  /* 0x3dcccccd10108820 */ /* 0x000fe20000400000 */
[----:B0-----:R-:W-:-:S04]  /*0a50*/  IMAD.WIDE R18, R24, 0x4, R10 ;  /* 0x0000000418127825 */ /* 0x001fc800078e020a */
[----:B------:R-:W-:Y:S01]  /*0a60*/  IMAD.WIDE R24, R25, 0x4, R10 ;  /* 0x0000000419187825 */ /* 0x000fe200078e020a */
[----:B------:R-:W-:Y:S02]  /*0a70*/  CS2R R10, SRZ ;  /* 0x00000000000a7805 */ /* 0x000fe4000001ff00 */
[----:B------:R-:W-:Y:S01]  /*0a80*/  FSETP.GT.AND P1, PT, R35, RZ, PT ;  /* 0x000000ff2300720b */ /* 0x000fe20003f24000 */
[----:B--2---:R-:W-:Y:S01]  /*0a90*/  FADD R13, R8, R13 ;  /* 0x0000000d080d7221 */ /* 0x004fe20000000000 */
[----:B------:R-:W-:-:S06]  /*0aa0*/  CS2R R8, SRZ ;  /* 0x0000000000087805 */ /* 0x000fcc000001ff00 */
[----:B------:R0:W2:Y:S02]  /*0ab0*/  @P6 LDG.E.128 R8, desc[UR6][R18.64] ;  /* 0x0000000612086981 */ /* 0x0000a4000c1e1d00 */
[----:B0-----:R-:W-:Y:S01]  /*0ac0*/  CS2R R18, SRZ ;  /* 0x0000000000127805 */ /* 0x001fe2000001ff00 */
[----:B---3--:R-:W-:Y:S01]  /*0ad0*/  FADD R4, R16, R4 ;  /* 0x0000000410047221 */ /* 0x008fe20000000000 */
[----:B------:R-:W-:-:S06]  /*0ae0*/  CS2R R16, SRZ ;  /* 0x0000000000107805 */ /* 0x000fcc000001ff00 */
[----:B------:R0:W3:Y:S01]  /*0af0*/  @P3 LDG.E.128 R16, desc[UR6][R24.64] ;  /* 0x0000000618103981 */ /* 0x0000e2000c1e1d00 */
[----:B------:R-:W-:Y:S01]  /*0b00*/  @!P1 FMUL R35, R35, 0.10000000149011611938 ;  /* 0x3dcccccd23239820 */ /* 0x000fe20000400000 */
[C---:B------:R-:W-:Y:S01]  /*0b10*/  FSETP.GT.AND P1, PT, R33.reuse, RZ, PT ;  /* 0x000000ff2100720b */ /* 0x040fe20003f24000 */
[----:B------:R-:W1:Y:S01]  /*0b20*/  S2R R3, SR_TID.X ;  /* 0x0000000000037919 */ /* 0x000e620000002100 */
[C---:B------:R-:W-:Y:S01]  /*0b30*/  FSETP.GT.AND P0, PT, R30.reuse, RZ, PT ;  /* 0x000000ff1e00720b */ /* 0x040fe20003f04000 */
[----:B------:R-:W4:Y:S10]  /*0b40*/  S2UR UR5, SR_CgaCtaId ;  /* 0x00000000000579c3 */ /* 0x000f340000008800 */
[----:B------:R-:W-:Y:S01]  /*0b50*/  @!P1 FMUL R33, R33, 0.10000000149011611938 ;  /* 0x3dcccccd21219820 */ /* 0x000fe20000400000 */
[----:B------:R-:W-:Y:S01]  /*0b60*/  FSETP.GT.AND P1, PT, R23, RZ, PT ;  /* 0x000000ff1700720b */ /* 0x000fe20003f24000 */
[----:B------:R-:W-:Y:S01]  /*0b70*/  @!P0 FMUL R30, R30, 0.10000000149011611938 ;  /* 0x3dcccccd1e1e8820 */ /* 0x000fe20000400000 */
[----:B------:R-:W-:Y:S01]  /*0b80*/  FSETP.GT.AND P0, PT, R36, RZ, PT ;  /* 0x000000ff2400720b */ /* 0x000fe20003f04000 */
[----:B------:R-:W-:-:S10]  /*0b90*/  FADD R14, R33, R14 ;  /* 0x0000000e210e7221 */ /* 0x000fd40000000000 */
[----:B------:R-:W-:Y:S01]  /*0ba0*/  @!P1 FMUL R23, R23, 0.10000000149011611938 ;  /* 0x3dcccccd17179820 */ /* 0x000fe20000400000 */
[----:B------:R-:W-:-:S03]  /*0bb0*/  FSETP.GT.AND P1, PT, R28, RZ, PT ;  /* 0x000000ff1c00720b */ /* 0x000fc60003f24000 */
[----:B------:R-:W-:Y:S01]  /*0bc0*/  FADD R5, R23, R5 ;  /* 0x0000000517057221 */ /* 0x000fe20000000000 */
[----:B------:R-:W-:Y:S01]  /*0bd0*/  IMAD.SHL.U32 R23, R0, 0x400, RZ ;  /* 0x0000040000177824 */ /* 0x000fe200078e00ff */
[----:B-1----:R-:W-:Y:S01]  /*0be0*/  SHF.R.U32.HI R33, RZ, 0x2, R3 ;  /* 0x00000002ff217819 */ /* 0x002fe20000011603 */
[----:B------:R-:W-:-:S03]  /*0bf0*/  UMOV UR4, 0x400 ;  /* 0x0000040000047882 */ /* 0x000fc60000000000 */
[----:B0-----:R-:W-:Y:S02]  /*0c00*/  LOP3.LUT R25, R23, 0xc00, RZ, 0xc0, !PT ;  /* 0x00000c0017197812 */ /* 0x001fe400078ec0ff */
[----:B------:R-:W-:Y:S01]  /*0c10*/  SGXT.U32 R24, R33, 0x6 ;  /* 0x000000062118781a */ /* 0x000fe20000000000 */
[----:B----4-:R-:W-:Y:S01]  /*0c20*/  UPRMT UR4, UR5, 0x654, UR4 ;  /* 0x0000065405047896 */ /* 0x010fe20008000004 */
[----:B------:R-:W-:Y:S01]  /*0c30*/  FADD R6, R30, R6 ;  /* 0x000000061e067221 */ /* 0x000fe20000000000 */
[----:B------:R-:W-:Y:S01]  /*0c40*/  @!P1 FMUL R28, R28, 0.10000000149011611938 ;  /* 0x3dcccccd1c1c9820 */ /* 0x000fe20000400000 */
[----:B------:R-:W-:Y:S01]  /*0c50*/  FSETP.GT.AND P2, PT, R20, RZ, PT ;  /* 0x000000ff1400720b */ /* 0x000fe20003f44000 */
[----:B------:R-:W-:Y:S01]  /*0c60*/  @!P0 FMUL R36, R36, 0.10000000149011611938 ;  /* 0x3dcccccd24248820 */ /* 0x000fe20000400000 */
[----:B------:R-:W-:Y:S02]  /*0c70*/  LOP3.LUT R30, R25, R24, RZ, 0xfc, !PT ;  /* 0x00000018191e7212 */ /* 0x000fe400078efcff */
[----:B------:R-:W-:-:S02]  /*0c80*/  FSETP.GT.AND P1, PT, R22, RZ, PT ;  /* 0x000000ff1600720b */ /* 0x000fc40003f24000 */
[----:B------:R-:W-:Y:S02]  /*0c90*/  LOP3.LUT R24, R25, 0x100, RZ, 0xfc, !PT ;  /* 0x0000010019187812 */ /* 0x000fe400078efcff */
[----:B------:R-:W-:Y:S02]  /*0ca0*/  FSETP.GT.AND P0, PT, R37, RZ, PT ;  /* 0x000000ff2500720b */ /* 0x000fe40003f04000 */
[----:B------:R-:W-:Y:S01]  /*0cb0*/  LEA.HI R33, R24, UR4, RZ, 0x1c ;  /* 0x0000000418217c11 */ /* 0x000fe2000f8fe0ff */
[----:B------:R-:W-:Y:S01]  /*0cc0*/  FADD R12, R35, R12 ;  /* 0x0000000c230c7221 */ /* 0x000fe20000000000 */
[----:B------:R-:W-:Y:S02]  /*0cd0*/  FSETP.GT.AND P4, PT, R31, RZ, PT ;  /* 0x000000ff1f00720b */ /* 0x000fe40003f84000 */
[----:B------:R-:W-:Y:S02]  /*0ce0*/  LEA R24, R30, R33, 0x2 ;  /* 0x000000211e187211 */ /* 0x000fe400078e10ff */
[C---:B------:R-:W-:Y:S01]  /*0cf0*/  LOP3.LUT R33, R25.reuse, 0x200, RZ, 0xfc, !PT ;  /* 0x0000020019217812 */ /* 0x040fe200078efcff */
[----:B------:R-:W-:Y:S01]  /*0d00*/  @!P2 FMUL R20, R20, 0.10000000149011611938 ;  /* 0x3dcccccd1414a820 */ /* 0x000fe20000400000 */
[----:B------:R-:W-:Y:S01]  /*0d10*/  LOP3.LUT R35, R25, 0x300, RZ, 0xfc, !PT ;  /* 0x0000030019237812 */ /* 0x000fe200078efcff */
[----:B------:R-:W-:Y:S01]  /*0d20*/  @!P1 FMUL R22, R22, 0.10000000149011611938 ;  /* 0x3dcccccd16169820 */ /* 0x000fe20000400000 */
[----:B------:R-:W-:Y:S01]  /*0d30*/  FSETP.GT.AND P3, PT, R21, RZ, PT ;  /* 0x000000ff1500720b */ /* 0x000fe20003f64000 */
[----:B------:R-:W-:Y:S01]  /*0d40*/  @!P0 FMUL R37, R37, 0.10000000149011611938 ;  /* 0x3dcccccd25258820 */ /* 0x000fe20000400000 */
[----:B------:R-:W-:-:S02]  /*0d50*/  LEA.HI R23, R25, UR4, RZ, 0x1c ;  /* 0x0000000419177c11 */ /* 0x000fc4000f8fe0ff */
[----:B------:R-:W-:Y:S02]  /*0d60*/  FSETP.GT.AND P2, PT, R29, RZ, PT ;  /* 0x000000ff1d00720b */ /* 0x000fe40003f44000 */
[----:B------:R-:W-:Y:S02]  /*0d70*/  LEA.HI R25, R33, UR4, RZ, 0x1c ;  /* 0x0000000421197c11 */ /* 0x000fe4000f8fe0ff */
[----:B------:R-:W-:Y:S02]  /*0d80*/  FSETP.GT.AND P1, PT, R32, RZ, PT ;  /* 0x000000ff2000720b */ /* 0x000fe40003f24000 */
[----:B------:R-:W-:Y:S02]  /*0d90*/  FSETP.GT.AND P0, PT, R34, RZ, PT ;  /* 0x000000ff2200720b */ /* 0x000fe40003f04000 */
[----:B------:R-:W-:Y:S02]  /*0da0*/  LEA.HI R35, R35, UR4, RZ, 0x1c ;  /* 0x0000000423237c11 */ /* 0x000fe4000f8fe0ff */
[C---:B------:R-:W-:Y:S01]  /*0db0*/  LEA R23, R30.reuse, R23, 0x2 ;  /* 0x000000171e177211 */ /* 0x040fe200078e10ff */
[C---:B------:R-:W-:Y:S01]  /*0dc0*/  IMAD R25, R30.reuse, 0x4, R25 ;  /* 0x000000041e197824 */ /* 0x040fe200078e0219 */
[----:B------:R-:W-:Y:S01]  /*0dd0*/  LEA R30, R30, R35, 0x2 ;  /* 0x000000231e1e7211 */ /* 0x000fe200078e10ff */
[----:B------:R-:W-:Y:S01]  /*0de0*/  FADD R15, R28, R15 ;  /* 0x0000000f1c0f7221 */ /* 0x000fe20000000000 */
[----:B------:R-:W-:Y:S01]  /*0df0*/  @!P4 FMUL R31, R31, 0.10000000149011611938 ;  /* 0x3dcccccd1f1fc820 */ /* 0x000fe20000400000 */
[----:B------:R-:W-:Y:S01]  /*0e00*/  STS [R23], R12 ;  /* 0x0000000c17007388 */ /* 0x000fe20000000800 */
[----:B------:R-:W-:Y:S01]  /*0e10*/  FADD R7, R36, R7 ;  /* 0x0000000724077221 */ /* 0x000fe20000000000 */
[----:B------:R-:W-:-:S02]  /*0e20*/  @!P3 FMUL R21, R21, 0.10000000149011611938 ;  /* 0x3dcccccd1515b820 */ /* 0x000fc40000400000 */
[----:B------:R0:W-:Y:S01]  /*0e30*/  STS [R24+0x400], R13 ;  /* 0x0004000d18007388 */ /* 0x0001e20000000800 */
[----:B------:R-:W-:-:S03]  /*0e40*/  @!P2 FMUL R29, R29, 0.10000000149011611938 ;  /* 0x3dcccccd1d1da820 */ /* 0x000fc60000400000 */
[----:B------:R-:W-:Y:S01]  /*0e50*/  STS [R25+0x800], R14 ;  /* 0x0008000e19007388 */ /* 0x000fe20000000800 */
[----:B------:R-:W-:-:S03]  /*0e60*/  @!P1 FMUL R32, R32, 0.10000000149011611938 ;  /* 0x3dcccccd20209820 */ /* 0x000fc60000400000 */
[----:B------:R-:W-:Y:S01]  /*0e70*/  STS [R30+0xc00], R15 ;  /* 0x000c000f1e007388 */ /* 0x000fe20000000800 */
[----:B------:R-:W-:-:S03]  /*0e80*/  @!P0 FMUL R34, R34, 0.10000000149011611938 ;  /* 0x3dcccccd22228820 */ /* 0x000fc60000400000 */
[----:B------:R1:W-:Y:S04]  /*0e90*/  STS [R23+0x100], R4 ;  /* 0x0001000417007388 */ /* 0x0003e80000000800 */
[----:B------:R4:W-:Y:S04]  /*0ea0*/  STS [R24+0x500], R5 ;  /* 0x0005000518007388 */ /* 0x0009e80000000800 */
[----:B------:R5:W-:Y:S04]  /*0eb0*/  STS [R25+0x900], R6 ;  /* 0x0009000619007388 */ /* 0x000be80000000800 */
[----:B------:R5:W-:Y:S01]  /*0ec0*/  STS [R30+0xd00], R7 ;  /* 0x000d00071e007388 */ /* 0x000be20000000800 */
[----:B0-----:R-:W-:-:S02]  /*0ed0*/  LOP3.LUT R13, R27, 0xfc, RZ, 0xc0, !PT ;  /* 0x000000fc1b0d7812 */ /* 0x001fc400078ec0ff */
[----:B------:R-:W-:-:S04]  /*0ee0*/  LOP3.LUT R27, R27, 0x3fc, RZ, 0xc0, !PT ;  /* 0x000003fc1b1b7812 */ /* 0x000fc800078ec0ff */
[C---:B-1----:R-:W-:Y:S02]  /*0ef0*/  LOP3.LUT R4, R27.reuse, 0x400, RZ, 0xfc, !PT ;  /* 0x000004001b047812 */ /* 0x042fe400078efcff */
[----:B----4-:R-:W-:Y:S02]  /*0f00*/  LOP3.LUT R5, R27, 0x800, RZ, 0xfc, !PT ;  /* 0x000008001b057812 */ /* 0x010fe400078efcff */
[----:B------:R-:W-:Y:S02]  /*0f10*/  SHF.R.U32.HI R3, RZ, 0x2, R3 ;  /* 0x00000002ff037819 */ /* 0x000fe40000011603 */
[----:B------:R-:W-:Y:S02]  /*0f20*/  SHF.R.U32.HI R4, RZ, 0x4, R4 ;  /* 0x00000004ff047819 */ /* 0x000fe40000011604 */
[----:B-----5:R-:W-:Y:S02]  /*0f30*/  SHF.R.U32.HI R6, RZ, 0x4, R5 ;  /* 0x00000004ff067819 */ /* 0x020fe40000011605 */
[----:B------:R-:W-:-:S02]  /*0f40*/  LOP3.LUT R3, R3, 0x30, RZ, 0xc0, !PT ;  /* 0x0000003003037812 */ /* 0x000fc400078ec0ff */
[----:B------:R-:W-:Y:S02]  /*0f50*/  LOP3.LUT R5, R4, 0x70, RZ, 0xc0, !PT ;  /* 0x0000007004057812 */ /* 0x000fe400078ec0ff */
[----:B------:R-:W-:Y:S02]  /*0f60*/  LOP3.LUT R7, R6, 0xb0, RZ, 0xc0, !PT ;  /* 0x000000b006077812 */ /* 0x000fe400078ec0ff */
[----:B------:R-:W-:Y:S01]  /*0f70*/  IADD3 R4, R3, UR4, RZ ;  /* 0x0000000403047c10 */ /* 0x000fe2000fffe0ff */
[----:B------:R-:W-:-:S03]  /*0f80*/  VIADD R6, R5, UR4 ;  /* 0x0000000405067c36 */ /* 0x000fc60008000000 */
[----:B------:R-:W-:Y:S02]  /*0f90*/  LEA R4, R27, R4, 0x2 ;  /* 0x000000041b047211 */ /* 0x000fe400078e10ff */
[----:B------:R-:W-:-:S04]  /*0fa0*/  PRMT R2, R13, 0x6540, R2 ;  /* 0x000065400d027816 */ /* 0x000fc80000000002 */
[----:B------:R-:W-:-:S04]  /*0fb0*/  SHF.R.S32.HI R3, RZ, 0x1f, R2 ;  /* 0x0000001fff037819 */ /* 0x000fc80000011402 */
[----:B------:R-:W-:Y:S02]  /*0fc0*/  LEA.HI R3, R3, R2, RZ, 0x6 ;  /* 0x0000000203037211 */ /* 0x000fe400078f30ff */
[----:B------:R-:W-:Y:S01]  /*0fd0*/  ISETP.GE.AND P0, PT, R2, 0x100, PT ;  /* 0x000001000200780c */ /* 0x000fe20003f06270 */
[----:B--2---:R-:W-:Y:S01]  /*0fe0*/  FADD R8, R20, R8 ;  /* 0x0000000814087221 */ /* 0x004fe20000000000 */
[----:B------:R-:W-:Y:S01]  /*0ff0*/  FADD R9, R22, R9 ;  /* 0x0000000916097221 */ /* 0x000fe20000000000 */
[----:B------:R-:W-:Y:S01]  /*1000*/  FADD R10, R31, R10 ;  /* 0x0000000a1f0a7221 */ /* 0x000fe20000000000 */
[----:B------:R-:W-:Y:S02]  /*1010*/  FADD R11, R37, R11 ;  /* 0x0000000b250b7221 */ /* 0x000fe40000000000 */
[----:B------:R-:W-:Y:S04]  /*1020*/  STS [R23+0x200], R8 ;  /* 0x0002000817007388 */ /* 0x000fe80000000800 */
[----:B------:R-:W-:Y:S04]  /*1030*/  STS [R24+0x600], R9 ;  /* 0x0006000918007388 */ /* 0x000fe80000000800 */
[----:B------:R0:W-:Y:S01]  /*1040*/  STS [R25+0xa00], R10 ;  /* 0x000a000a19007388 */ /* 0x0001e20000000800 */
[----:B---3--:R-:W-:Y:S01]  /*1050*/  FADD R16, R21, R16 ;  /* 0x0000001015107221 */ /* 0x008fe20000000000 */
[----:B------:R-:W-:Y:S01]  /*1060*/  FADD R17, R29, R17 ;  /* 0x000000111d117221 */ /* 0x000fe20000000000 */
[----:B------:R-:W-:Y:S01]  /*1070*/  FADD R18, R32, R18 ;  /* 0x0000001220127221 */ /* 0x000fe20000000000 */
[----:B------:R-:W-:Y:S01]  /*1080*/  FADD R19, R34, R19 ;  /* 0x0000001322137221 */ /* 0x000fe20000000000 */
[----:B------:R-:W-:Y:S04]  /*1090*/  STS [R30+0xe00], R11 ;  /* 0x000e000b1e007388 */ /* 0x000fe80000000800 */
[----:B------:R-:W-:Y:S04]  /*10a0*/  STS [R23+0x300], R16 ;  /* 0x0003001017007388 */ /* 0x000fe80000000800 */
[----:B------:R-:W-:Y:S04]  /*10b0*/  STS [R24+0x700], R17 ;  /* 0x0007001118007388 */ /* 0x000fe80000000800 */
[----:B------:R1:W-:Y:S04]  /*10c0*/  STS [R25+0xb00], R18 ;  /* 0x000b001219007388 */ /* 0x0003e80000000800 */
[----:B------:R2:W-:Y:S01]  /*10d0*/  STS [R30+0xf00], R19 ;  /* 0x000f00131e007388 */ /* 0x0005e20000000800 */
[----:B0-----:R-:W-:Y:S01]  /*10e0*/  IADD3 R10, R7, UR4, RZ ;  /* 0x00000004070a7c10 */ /* 0x001fe2000fffe0ff */
[C---:B------:R-:W-:Y:S01]  /*10f0*/  IMAD R8, R27.reuse, 0x4, R6 ;  /* 0x000000041b087824 */ /* 0x040fe200078e0206 */
[----:B------:R-:W-:Y:S01]  /*1100*/  SHF.R.S32.HI R21, RZ, 0x1f, R2 ;  /* 0x0000001fff157819 */ /* 0x000fe20000011402 */
[----:B------:R-:W-:Y:S01]  /*1110*/  BAR.SYNC.DEFER_BLOCKING 0x0 ;  /* 0x0000000000007b1d */ /* 0x000fe20000010000 */
[----:B------:R-:W-:-:S02]  /*1120*/  LEA R12, R27, R10, 0x2 ;  /* 0x0000000a1b0c7211 */ /* 0x000fc400078e10ff */
[----:B-1----:R-:W-:-:S05]  /*1130*/  SHF.R.U32.HI R18, RZ, 0x6, R0 ;  /* 0x00000006ff127819 */ /* 0x002fca0000011600 */
[----:B------:R-:W0:Y:S01]  /*1140*/  LDC.64 R16, c[0x0][0x240] ;  /* 0x00009000ff107b82 */ /* 0x000e220000000a00 */
[----:B------:R-:W-:Y:S02]  /*1150*/  LEA.HI R21, R21, R2, RZ, 0x6 ;  /* 0x0000000215157211 */ /* 0x000fe400078f30ff */
[----:B------:R-:W-:Y:S01]  /*1160*/  SHF.L.U32 R0, R3, 0x8, RZ ;  /* 0x0000000803007819 */ /* 0x000fe200000006ff */
[----:B------:R-:W1:Y:S04]  /*1170*/  LDS.128 R4, [R4] ;  /* 0x0000000004047984 */ /* 0x000e680000000c00 */
[----:B------:R-:W3:Y:S04]  /*1180*/  LDS.128 R8, [R8+0x1000] ;  /* 0x0010000008087984 */ /* 0x000ee80000000c00 */
[----:B------:R-:W4:Y:S01]  /*1190*/  LDS.128 R12, [R12+0x2000] ;  /* 0x002000000c0c7984 */ /* 0x000f220000000c00 */
[----:B------:R-:W-:-:S02]  /*11a0*/  SGXT.U32 R3, R18, 0x2 ;  /* 0x000000021203781a */ /* 0x000fc40000000000 */
[----:B------:R-:W-:Y:S02]  /*11b0*/  LOP3.LUT R21, R21, 0xffffffc0, RZ, 0xc0, !PT ;  /* 0xffffffc015157812 */ /* 0x000fe400078ec0ff */
[----:B--2---:R-:W-:Y:S02]  /*11c0*/  LOP3.LUT R19, R0, 0xffffc000, RZ, 0xc0, !PT ;  /* 0xffffc00000137812 */ /* 0x004fe400078ec0ff */
[----:B------:R-:W-:Y:S02]  /*11d0*/  LOP3.LUT R3, R3, R26, RZ, 0xfc, !PT ;  /* 0x0000001a03037212 */ /* 0x000fe400078efcff */
[----:B------:R-:W-:Y:S02]  /*11e0*/  IADD3 R2, R19, R2, -R21 ;  /* 0x0000000213027210 */ /* 0x000fe40007ffe815 */
[C---:B------:R-:W-:Y:S02]  /*11f0*/  LOP3.LUT R21, R3.reuse, 0x4, RZ, 0xfc, !PT ;  /* 0x0000000403157812 */ /* 0x040fe400078efcff */
[----:B------:R-:W-:-:S02]  /*1200*/  LOP3.LUT R19, R3, 0x8, RZ, 0xfc, !PT ;  /* 0x0000000803137812 */ /* 0x000fc400078efcff */
[----:B------:R-:W-:Y:S02]  /*1210*/  LOP3.LUT R25, R3, 0xc, RZ, 0xfc, !PT ;  /* 0x0000000c03197812 */ /* 0x000fe400078efcff */
[----:B------:R-:W-:Y:S02]  /*1220*/  LOP3.LUT R0, R27, 0xc00, RZ, 0xfc, !PT ;  /* 0x00000c001b007812 */ /* 0x000fe400078efcff */
[----:B------:R-:W-:Y:S02]  /*1230*/  ISETP.LT.AND P3, PT, R3, 0x100, !P0 ;  /* 0x000001000300780c */ /* 0x000fe40004761270 */
[----:B------:R-:W-:Y:S02]  /*1240*/  ISETP.LT.AND P2, PT, R21, 0x100, !P0 ;  /* 0x000001001500780c */ /* 0x000fe40004741270 */
[----:B------:R-:W-:Y:S01]  /*1250*/  ISETP.LT.AND P1, PT, R19, 0x100, !P0 ;  /* 0x000001001300780c */ /* 0x000fe20004721270 */
[----:B------:R-:W-:Y:S01]  /*1260*/  IMAD R3, R3, 0x40, R2 ;  /* 0x0000004003037824 */ /* 0x000fe200078e0202 */
[----:B------:R-:W-:-:S02]  /*1270*/  ISETP.LT.AND P0, PT, R25, 0x100, !P0 ;  /* 0x000001001900780c */ /* 0x000fc40004701270 */
[----:B------:R-:W-:Y:S02]  /*1280*/  SHF.R.U32.HI R0, RZ, 0x4, R0 ;  /* 0x00000004ff007819 */ /* 0x000fe40000011600 */
[-C--:B------:R-:W-:Y:S02]  /*1290*/  LEA R21, R21, R2.reuse, 0x6 ;  /* 0x0000000215157211 */ /* 0x080fe400078e30ff */
[----:B------:R-:W-:Y:S01]  /*12a0*/  LEA R23, R19, R2, 0x6 ;  /* 0x0000000213177211 */ /* 0x000fe200078e30ff */
[----:B0-----:R-:W-:Y:S01]  /*12b0*/  IMAD.WIDE R18, R3, 0x4, R16 ;  /* 0x0000000403127825 */ /* 0x001fe200078e0210 */
[----:B------:R-:W-:-:S03]  /*12c0*/  LOP3.LUT R0, R0, 0xf0, RZ, 0xc0, !PT ;  /* 0x000000f000007812 */ /* 0x000fc600078ec0ff */
[--C-:B------:R-:W-:Y:S01]  /*12d0*/  IMAD.WIDE R20, R21, 0x4, R16.reuse ;  /* 0x0000000415147825 */ /* 0x100fe200078e0210 */
[----:B-1----:R0:W-:Y:S03]  /*12e0*/  @P3 STG.E.128 desc[UR6][R18.64], R4 ;  /* 0x0000000412003986 */ /* 0x0021e6000c101d06 */
[----:B------:R-:W-:Y:S01]  /*12f0*/  IMAD.WIDE R22, R23, 0x4, R16 ;  /* 0x0000000417167825 */ /* 0x000fe200078e0210 */
[----:B---3--:R0:W-:Y:S03]  /*1300*/  @P2 STG.E.128 desc[UR6][R20.64], R8 ;  /* 0x0000000814002986 */ /* 0x0081e6000c101d06 */
[----:B------:R-:W-:Y:S01]  /*1310*/  VIADD R0, R0, UR4 ;  /* 0x0000000400007c36 */ /* 0x000fe20008000000 */
[----:B----4-:R0:W-:Y:S04]  /*1320*/  @P1 STG.E.128 desc[UR6][R22.64], R12 ;  /* 0x0000000c16001986 */ /* 0x0101e8000c101d06 */
[----:B------:R-:W-:Y:S01]  /*1330*/  LEA R0, R27, R0, 0x2 ;  /* 0x000000001b007211 */ /* 0x000fe200078e10ff */
[----:B0-----:R-:W-:Y:S06]  /*1340*/  @!P0 EXIT ;  /* 0x000000000000894d */ /* 0x001fec0003800000 */
[----:B0-----:R-:W0:Y:S01]  /*1350*/  LDS.128 R4, [R0+0x3000] ;  /* 0x0030000000047984 */ /* 0x001e220000000c00 */
[----:B------:R-:W-:-:S05]  /*1360*/  LEA R25, R25, R2, 0x6 ;  /* 0x0000000219197211 */ /* 0x000fca00078e30ff */
[----:B------:R-:W-:-:S05]  /*1370*/  IMAD.WIDE R16, R25, 0x4, R16 ;  /* 0x0000000419107825 */ /* 0x000fca00078e0210 */
[----:B0-----:R-:W-:Y:S01]  /*1380*/  STG.E.128 desc[UR6][R16.64], R4 ;  /* 0x0000000410007986 */ /* 0x001fe2000c101d06 */
[----:B------:R-:W-:Y:S05]  /*1390*/  EXIT ;  /* 0x000000000000794d */ /* 0x000fea0003800000 */
.L_x_0:
[----:B------:R-:W-:-:S00]  /*13a0*/  BRA `(.L_x_0) ;  /* 0xfffffffc00fc7947 */ /* 0x000fc0000383ffff */
[----:B------:R-:W-:-:S00]  /*13b0*/  NOP ;  /* 0x0000000000007918 */ /* 0x000fc00000000000 */
        /* <DEDUP_REMOVED lines=12> */
.L_x_1:


//--------------------- .nv.global.init           --------------------------
	.section	.nv.global.init,"aw",@progbits
.nv.global.init:
	.type		_$_str,@object
	.size		_$_str,(_$_str_$_2 - _$_str)
_$_str:
        /*0000*/ 	.byte	0x5f, 0x5f, 0x43, 0x55, 0x44, 0x41, 0x5f, 0x46, 0x54, 0x5a, 0x00
	.type		_$_str_$_2,@object
	.size		_$_str_$_2,(.L_1 - _$_str_$_2)
_$_str_$_2:
        /*000b*/ 	.byte	0x5f, 0x5f, 0x43, 0x55, 0x44, 0x41, 0x5f, 0x50, 0x52, 0x45, 0x43, 0x5f, 0x53, 0x51, 0x52, 0x54
        /*001b*/ 	.byte	0x00
.L_1:


//--------------------- .nv.shared.triton_poi_fused__native_batch_norm_legit_no_training_add_leaky_relu_20 --------------------------
	.section	.nv.shared.triton_poi_fused__native_batch_norm_legit_no_training_add_leaky_relu_20,"aw",@nobits
	.sectionflags	@""
	.align	16
	.zero		1024


//--------------------- .nv.constant0.triton_poi_fused__native_batch_norm_legit_no_training_add_leaky_relu_20 --------------------------
	.section	.nv.constant0.triton_poi_fused__native_batch_norm_legit_no_training_add_leaky_relu_20,"a",@progbits
	.sectionflags	@""
	.align	4
.nv.constant0.triton_poi_fused__native_batch_norm_legit_no_training_add_leaky_relu_20:
	.zero		592
